//
// Generated by NVIDIA NVVM Compiler
//
// Compiler Build ID: CL-36424714
// Cuda compilation tools, release 13.0, V13.0.88
// Based on NVVM 20.0.0
//

.version 9.0
.target sm_100
.address_size 64

	// .globl	_Z10matmul_gpuPfS_S_iii

.visible .entry _Z10matmul_gpuPfS_S_iii(
	.param .u64 .ptr .align 1 _Z10matmul_gpuPfS_S_iii_param_0,
	.param .u64 .ptr .align 1 _Z10matmul_gpuPfS_S_iii_param_1,
	.param .u64 .ptr .align 1 _Z10matmul_gpuPfS_S_iii_param_2,
	.param .u32 _Z10matmul_gpuPfS_S_iii_param_3,
	.param .u32 _Z10matmul_gpuPfS_S_iii_param_4,
	.param .u32 _Z10matmul_gpuPfS_S_iii_param_5
)
{
	.reg .pred 	%p<13>;
	.reg .b32 	%r<92>;
	.reg .b32 	%f<68>;
	.reg .b64 	%rd<69>;

	ld.param.u64 	%rd4, [_Z10matmul_gpuPfS_S_iii_param_0];
	ld.param.u64 	%rd5, [_Z10matmul_gpuPfS_S_iii_param_1];
	ld.param.u64 	%rd3, [_Z10matmul_gpuPfS_S_iii_param_2];
	ld.param.u32 	%r46, [_Z10matmul_gpuPfS_S_iii_param_3];
	ld.param.u32 	%r44, [_Z10matmul_gpuPfS_S_iii_param_4];
	ld.param.u32 	%r45, [_Z10matmul_gpuPfS_S_iii_param_5];
	cvta.to.global.u64 	%rd1, %rd5;
	cvta.to.global.u64 	%rd2, %rd4;
	mov.u32 	%r47, %ctaid.y;
	mov.u32 	%r48, %ntid.y;
	mov.u32 	%r49, %tid.y;
	mad.lo.s32 	%r1, %r47, %r48, %r49;
	mov.u32 	%r50, %ctaid.x;
	mov.u32 	%r51, %ntid.x;
	mul.lo.s32 	%r2, %r50, %r51;
	mov.u32 	%r3, %tid.x;
	add.s32 	%r4, %r2, %r3;
	setp.ge.u32 	%p1, %r1, %r46;
	setp.ge.u32 	%p2, %r4, %r45;
	or.pred  	%p3, %p1, %p2;
	@%p3 bra 	$L__BB0_14;
	setp.lt.s32 	%p4, %r44, 1;
	mov.f32 	%f67, 0f00000000;
	@%p4 bra 	$L__BB0_13;
	mul.lo.s32 	%r5, %r45, %r1;
	and.b32  	%r6, %r44, 7;
	setp.lt.u32 	%p5, %r44, 8;
	mov.f32 	%f67, 0f00000000;
	mov.b32 	%r90, 0;
	@%p5 bra 	$L__BB0_5;
	and.b32  	%r90, %r44, 2147483640;
	neg.s32 	%r88, %r90;
	add.s32 	%r53, %r3, %r45;
	add.s32 	%r87, %r53, %r2;
	shl.b32 	%r10, %r45, 3;
	shl.b32 	%r54, %r45, 1;
	add.s32 	%r86, %r4, %r54;
	mad.lo.s32 	%r85, %r45, 3, %r4;
	shl.b32 	%r55, %r45, 2;
	add.s32 	%r84, %r4, %r55;
	mad.lo.s32 	%r83, %r45, 5, %r4;
	mad.lo.s32 	%r82, %r45, 6, %r4;
	mad.lo.s32 	%r81, %r45, 7, %r4;
	add.s32 	%r79, %r5, 3;
	mov.f32 	%f67, 0f00000000;
	mov.u32 	%r80, %r4;
$L__BB0_4:
	.pragma "nounroll";
	add.s32 	%r56, %r79, -3;
	mul.wide.u32 	%rd6, %r56, 4;
	add.s64 	%rd7, %rd2, %rd6;
	ld.global.f32 	%f17, [%rd7];
	mul.wide.u32 	%rd8, %r80, 4;
	add.s64 	%rd9, %rd1, %rd8;
	ld.global.f32 	%f18, [%rd9];
	fma.rn.f32 	%f19, %f17, %f18, %f67;
	add.s32 	%r57, %r79, -2;
	mul.wide.u32 	%rd10, %r57, 4;
	add.s64 	%rd11, %rd2, %rd10;
	ld.global.f32 	%f20, [%rd11];
	mul.wide.u32 	%rd12, %r87, 4;
	add.s64 	%rd13, %rd1, %rd12;
	ld.global.f32 	%f21, [%rd13];
	fma.rn.f32 	%f22, %f20, %f21, %f19;
	add.s32 	%r58, %r79, -1;
	mul.wide.u32 	%rd14, %r58, 4;
	add.s64 	%rd15, %rd2, %rd14;
	ld.global.f32 	%f23, [%rd15];
	mul.wide.u32 	%rd16, %r86, 4;
	add.s64 	%rd17, %rd1, %rd16;
	ld.global.f32 	%f24, [%rd17];
	fma.rn.f32 	%f25, %f23, %f24, %f22;
	add.s32 	%r59, %r79, 4;
	mul.wide.u32 	%rd18, %r79, 4;
	add.s64 	%rd19, %rd2, %rd18;
	ld.global.f32 	%f26, [%rd19];
	mul.wide.u32 	%rd20, %r85, 4;
	add.s64 	%rd21, %rd1, %rd20;
	ld.global.f32 	%f27, [%rd21];
	fma.rn.f32 	%f28, %f26, %f27, %f25;
	add.s32 	%r60, %r79, 1;
	mul.wide.u32 	%rd22, %r60, 4;
	add.s64 	%rd23, %rd2, %rd22;
	ld.global.f32 	%f29, [%rd23];
	mul.wide.u32 	%rd24, %r84, 4;
	add.s64 	%rd25, %rd1, %rd24;
	ld.global.f32 	%f30, [%rd25];
	fma.rn.f32 	%f31, %f29, %f30, %f28;
	add.s32 	%r61, %r79, 2;
	mul.wide.u32 	%rd26, %r61, 4;
	add.s64 	%rd27, %rd2, %rd26;
	ld.global.f32 	%f32, [%rd27];
	mul.wide.u32 	%rd28, %r83, 4;
	add.s64 	%rd29, %rd1, %rd28;
	ld.global.f32 	%f33, [%rd29];
	fma.rn.f32 	%f34, %f32, %f33, %f31;
	add.s32 	%r62, %r79, 3;
	mul.wide.u32 	%rd30, %r62, 4;
	add.s64 	%rd31, %rd2, %rd30;
	ld.global.f32 	%f35, [%rd31];
	mul.wide.u32 	%rd32, %r82, 4;
	add.s64 	%rd33, %rd1, %rd32;
	ld.global.f32 	%f36, [%rd33];
	fma.rn.f32 	%f37, %f35, %f36, %f34;
	mul.wide.u32 	%rd34, %r59, 4;
	add.s64 	%rd35, %rd2, %rd34;
	ld.global.f32 	%f38, [%rd35];
	mul.wide.u32 	%rd36, %r81, 4;
	add.s64 	%rd37, %rd1, %rd36;
	ld.global.f32 	%f39, [%rd37];
	fma.rn.f32 	%f67, %f38, %f39, %f37;
	add.s32 	%r88, %r88, 8;
	add.s32 	%r87, %r87, %r10;
	add.s32 	%r86, %r86, %r10;
	add.s32 	%r85, %r85, %r10;
	add.s32 	%r84, %r84, %r10;
	add.s32 	%r83, %r83, %r10;
	add.s32 	%r82, %r82, %r10;
	add.s32 	%r81, %r81, %r10;
	add.s32 	%r80, %r80, %r10;
	add.s32 	%r79, %r79, 8;
	setp.ne.s32 	%p6, %r88, 0;
	@%p6 bra 	$L__BB0_4;
$L__BB0_5:
	setp.eq.s32 	%p7, %r6, 0;
	@%p7 bra 	$L__BB0_13;
	and.b32  	%r39, %r44, 3;
	setp.lt.u32 	%p8, %r6, 4;
	@%p8 bra 	$L__BB0_8;
	add.s32 	%r63, %r90, %r5;
	mul.wide.u32 	%rd38, %r63, 4;
	add.s64 	%rd39, %rd2, %rd38;
	ld.global.f32 	%f41, [%rd39];
	mad.lo.s32 	%r64, %r90, %r45, %r4;
	mul.wide.u32 	%rd40, %r64, 4;
	add.s64 	%rd41, %rd1, %rd40;
	ld.global.f32 	%f42, [%rd41];
	fma.rn.f32 	%f43, %f41, %f42, %f67;
	add.s32 	%r65, %r63, 1;
	mul.wide.u32 	%rd42, %r65, 4;
	add.s64 	%rd43, %rd2, %rd42;
	ld.global.f32 	%f44, [%rd43];
	add.s32 	%r66, %r64, %r45;
	mul.wide.u32 	%rd44, %r66, 4;
	add.s64 	%rd45, %rd1, %rd44;
	ld.global.f32 	%f45, [%rd45];
	fma.rn.f32 	%f46, %f44, %f45, %f43;
	add.s32 	%r67, %r63, 2;
	mul.wide.u32 	%rd46, %r67, 4;
	add.s64 	%rd47, %rd2, %rd46;
	ld.global.f32 	%f47, [%rd47];
	add.s32 	%r68, %r66, %r45;
	mul.wide.u32 	%rd48, %r68, 4;
	add.s64 	%rd49, %rd1, %rd48;
	ld.global.f32 	%f48, [%rd49];
	fma.rn.f32 	%f49, %f47, %f48, %f46;
	add.s32 	%r69, %r63, 3;
	mul.wide.u32 	%rd50, %r69, 4;
	add.s64 	%rd51, %rd2, %rd50;
	ld.global.f32 	%f50, [%rd51];
	add.s32 	%r70, %r68, %r45;
	mul.wide.u32 	%rd52, %r70, 4;
	add.s64 	%rd53, %rd1, %rd52;
	ld.global.f32 	%f51, [%rd53];
	fma.rn.f32 	%f67, %f50, %f51, %f49;
	add.s32 	%r90, %r90, 4;
$L__BB0_8:
	setp.eq.s32 	%p9, %r39, 0;
	@%p9 bra 	$L__BB0_13;
	setp.eq.s32 	%p10, %r39, 1;
	@%p10 bra 	$L__BB0_11;
	add.s32 	%r71, %r90, %r5;
	mul.wide.u32 	%rd54, %r71, 4;
	add.s64 	%rd55, %rd2, %rd54;
	ld.global.f32 	%f53, [%rd55];
	mad.lo.s32 	%r72, %r90, %r45, %r4;
	mul.wide.u32 	%rd56, %r72, 4;
	add.s64 	%rd57, %rd1, %rd56;
	ld.global.f32 	%f54, [%rd57];
	fma.rn.f32 	%f55, %f53, %f54, %f67;
	add.s32 	%r73, %r71, 1;
	mul.wide.u32 	%rd58, %r73, 4;
	add.s64 	%rd59, %rd2, %rd58;
	ld.global.f32 	%f56, [%rd59];
	add.s32 	%r74, %r72, %r45;
	mul.wide.u32 	%rd60, %r74, 4;
	add.s64 	%rd61, %rd1, %rd60;
	ld.global.f32 	%f57, [%rd61];
	fma.rn.f32 	%f67, %f56, %f57, %f55;
	add.s32 	%r90, %r90, 2;
$L__BB0_11:
	and.b32  	%r75, %r44, 1;
	setp.eq.b32 	%p11, %r75, 1;
	not.pred 	%p12, %p11;
	@%p12 bra 	$L__BB0_13;
	add.s32 	%r76, %r90, %r5;
	mul.wide.u32 	%rd62, %r76, 4;
	add.s64 	%rd63, %rd2, %rd62;
	ld.global.f32 	%f58, [%rd63];
	mad.lo.s32 	%r77, %r90, %r45, %r4;
	mul.wide.u32 	%rd64, %r77, 4;
	add.s64 	%rd65, %rd1, %rd64;
	ld.global.f32 	%f59, [%rd65];
	fma.rn.f32 	%f67, %f58, %f59, %f67;
$L__BB0_13:
	mad.lo.s32 	%r78, %r44, %r1, %r4;
	cvta.to.global.u64 	%rd66, %rd3;
	mul.wide.u32 	%rd67, %r78, 4;
	add.s64 	%rd68, %rd66, %rd67;
	st.global.f32 	[%rd68], %f67;
$L__BB0_14:
	ret;

}


// ===== COMPILED SASS (sm_100) =====

	.target	sm_100

	.elftype	@"ET_EXEC"


//--------------------- .note.nv.tkinfo           --------------------------
	.section	.note.nv.tkinfo,"",@"SHT_NOTE"
	.sectionflags	@"SHF_NOTE_NV_TKINFO"
	.tkinfo
        /*0018*/ 	.word	0x00000002
        /*0030*/ 	.string	""
        /*0030*/ 	.string	"ptxas"
        /*0030*/ 	.string	"Cuda compilation tools, release 13.0, V13.0.88"
        /*0030*/ 	.string	"Build cuda_13.0.r13.0/compiler.36424714_0"
        /*0030*/ 	.string	"-arch sm_100 -m 64 "



//--------------------- .note.nv.cuinfo           --------------------------
	.section	.note.nv.cuinfo,"",@"SHT_NOTE"
	.sectionflags	@"SHF_NOTE_NV_CUINFO"
        /*0018*/ 	.short	0x0002
        /*001a*/ 	.short	0x0064
        /*001c*/ 	.short	0x0082
	.zero		2


//--------------------- .nv.info                  --------------------------
	.section	.nv.info,"",@"SHT_CUDA_INFO"
	.align	4


	//----- nvinfo : EIATTR_REGCOUNT
	.align		4
        /*0000*/ 	.byte	0x04, 0x2f
        /*0002*/ 	.short	(.L_1 - .L_0)
	.align		4
.L_0:
        /*0004*/ 	.word	index@(_Z10matmul_gpuPfS_S_iii)
        /*0008*/ 	.word	0x00000020


	//----- nvinfo : EIATTR_FRAME_SIZE
	.align		4
.L_1:
        /*000c*/ 	.byte	0x04, 0x11
        /*000e*/ 	.short	(.L_3 - .L_2)
	.align		4
.L_2:
        /*0010*/ 	.word	index@(_Z10matmul_gpuPfS_S_iii)
        /*0014*/ 	.word	0x00000000


	//----- nvinfo : EIATTR_MIN_STACK_SIZE
	.align		4
.L_3:
        /*0018*/ 	.byte	0x04, 0x12
        /*001a*/ 	.short	(.L_5 - .L_4)
	.align		4
.L_4:
        /*001c*/ 	.word	index@(_Z10matmul_gpuPfS_S_iii)
        /*0020*/ 	.word	0x00000000
.L_5:


//--------------------- .nv.compat                --------------------------
	.section	.nv.compat,"",@"SHT_CUDA_COMPAT_INFO"
	.align	4
        /*0000*/ 	.byte	0x02, 0x09, 0x00, 0x00, 0x02, 0x02, 0x01, 0x00, 0x02, 0x05, 0x05, 0x00, 0x03, 0x07, 0x01, 0x01
        /*0010*/ 	.byte	0x02, 0x03, 0x00, 0x00, 0x02, 0x06, 0x01, 0x00, 0x04, 0x0b, 0x08, 0x00, 0x09, 0x00, 0x00, 0x00
        /*0020*/ 	.byte	0x00, 0x00, 0x00, 0x00


//--------------------- .nv.info._Z10matmul_gpuPfS_S_iii --------------------------
	.section	.nv.info._Z10matmul_gpuPfS_S_iii,"",@"SHT_CUDA_INFO"
	.sectionflags	@""
	.align	4


	//----- nvinfo : EIATTR_CUDA_API_VERSION
	.align		4
        /*0000*/ 	.byte	0x04, 0x37
        /*0002*/ 	.short	(.L_7 - .L_6)
.L_6:
        /*0004*/ 	.word	0x00000082


	//----- nvinfo : EIATTR_KPARAM_INFO
	.align		4
.L_7:
        /*0008*/ 	.byte	0x04, 0x17
        /*000a*/ 	.short	(.L_9 - .L_8)
.L_8:
        /*000c*/ 	.word	0x00000000
        /*0010*/ 	.short	0x0005
        /*0012*/ 	.short	0x0020
        /*0014*/ 	.byte	0x00, 0xf0, 0x11, 0x00


	//----- nvinfo : EIATTR_KPARAM_INFO
	.align		4
.L_9:
        /*0018*/ 	.byte	0x04, 0x17
        /*001a*/ 	.short	(.L_11 - .L_10)
.L_10:
        /*001c*/ 	.word	0x00000000
        /*0020*/ 	.short	0x0004
        /*0022*/ 	.short	0x001c
        /*0024*/ 	.byte	0x00, 0xf0, 0x11, 0x00


	//----- nvinfo : EIATTR_KPARAM_INFO
	.align		4
.L_11:
        /*0028*/ 	.byte	0x04, 0x17
        /*002a*/ 	.short	(.L_13 - .L_12)
.L_12:
        /*002c*/ 	.word	0x00000000
        /*0030*/ 	.short	0x0003
        /*0032*/ 	.short	0x0018
        /*0034*/ 	.byte	0x00, 0xf0, 0x11, 0x00


	//----- nvinfo : EIATTR_KPARAM_INFO
	.align		4
.L_13:
        /*0038*/ 	.byte	0x04, 0x17
        /*003a*/ 	.short	(.L_15 - .L_14)
.L_14:
        /*003c*/ 	.word	0x00000000
        /*0040*/ 	.short	0x0002
        /*0042*/ 	.short	0x0010
        /*0044*/ 	.byte	0x00, 0xf5, 0x21, 0x00


	//----- nvinfo : EIATTR_KPARAM_INFO
	.align		4
.L_15:
        /*0048*/ 	.byte	0x04, 0x17
        /*004a*/ 	.short	(.L_17 - .L_16)
.L_16:
        /*004c*/ 	.word	0x00000000
        /*0050*/ 	.short	0x0001
        /*0052*/ 	.short	0x0008
        /*0054*/ 	.byte	0x00, 0xf5, 0x21, 0x00


	//----- nvinfo : EIATTR_KPARAM_INFO
	.align		4
.L_17:
        /*0058*/ 	.byte	0x04, 0x17
        /*005a*/ 	.short	(.L_19 - .L_18)
.L_18:
        /*005c*/ 	.word	0x00000000
        /*0060*/ 	.short	0x0000
        /*0062*/ 	.short	0x0000
        /*0064*/ 	.byte	0x00, 0xf5, 0x21, 0x00


	//----- nvinfo : EIATTR_SPARSE_MMA_MASK
	.align		4
.L_19:
        /*0068*/ 	.byte	0x03, 0x50
        /*006a*/ 	.short	0x0000


	//----- nvinfo : EIATTR_MAXREG_COUNT
	.align		4
        /*006c*/ 	.byte	0x03, 0x1b
        /*006e*/ 	.short	0x00ff


	//----- nvinfo : EIATTR_MERCURY_ISA_VERSION
	.align		4
        /*0070*/ 	.byte	0x03, 0x5f
        /*0072*/ 	.short	0x0101


	//----- nvinfo : EIATTR_VRC_CTA_INIT_COUNT
	.align		4
        /*0074*/ 	.byte	0x02, 0x4a
	.zero		1
	.zero		1


	//----- nvinfo : EIATTR_EXIT_INSTR_OFFSETS
	.align		4
        /*0078*/ 	.byte	0x04, 0x1c
        /*007a*/ 	.short	(.L_21 - .L_20)


	//   ....[0]....
.L_20:
        /*007c*/ 	.word	0x000000e0


	//   ....[1]....
        /*0080*/ 	.word	0x00000a90


	//----- nvinfo : EIATTR_CBANK_PARAM_SIZE
	.align		4
.L_21:
        /*0084*/ 	.byte	0x03, 0x19
        /*0086*/ 	.short	0x0024


	//----- nvinfo : EIATTR_PARAM_CBANK
	.align		4
        /*0088*/ 	.byte	0x04, 0x0a
        /*008a*/ 	.short	(.L_23 - .L_22)
	.align		4
.L_22:
        /*008c*/ 	.word	index@(.nv.constant0._Z10matmul_gpuPfS_S_iii)
        /*0090*/ 	.short	0x0380
        /*0092*/ 	.short	0x0024


	//----- nvinfo : EIATTR_SW_WAR
	.align		4
.L_23:
        /*0094*/ 	.byte	0x04, 0x36
        /*0096*/ 	.short	(.L_25 - .L_24)
.L_24:
        /*0098*/ 	.word	0x00000008
.L_25:


//--------------------- .nv.callgraph             --------------------------
	.section	.nv.callgraph,"",@"SHT_CUDA_CALLGRAPH"
	.align	4
	.sectionentsize	8
	.align		4
        /*0000*/ 	.word	0x00000000
	.align		4
        /*0004*/ 	.word	0xffffffff
	.align		4
        /*0008*/ 	.word	0x00000000
	.align		4
        /*000c*/ 	.word	0xfffffffe
	.align		4
        /*0010*/ 	.word	0x00000000
	.align		4
        /*0014*/ 	.word	0xfffffffd
	.align		4
        /*0018*/ 	.word	0x00000000
	.align		4
        /*001c*/ 	.word	0xfffffffc


//--------------------- .text._Z10matmul_gpuPfS_S_iii --------------------------
	.section	.text._Z10matmul_gpuPfS_S_iii,"ax",@progbits
	.align	128
        .global         _Z10matmul_gpuPfS_S_iii
        .type           _Z10matmul_gpuPfS_S_iii,@function
        .size           _Z10matmul_gpuPfS_S_iii,(.L_x_5 - _Z10matmul_gpuPfS_S_iii)
        .other          _Z10matmul_gpuPfS_S_iii,@"STO_CUDA_ENTRY STV_DEFAULT"
_Z10matmul_gpuPfS_S_iii:
.text._Z10matmul_gpuPfS_S_iii:
[----:B------:R-:W-:Y:S01]  /*0000*/  LDC R1, c[0x0][0x37c] ;  /* 0x0000df00ff017b82 */ /* 0x000fe20000000800 */
[----:B------:R-:W0:Y:S07]  /*0010*/  S2R R7, SR_TID.X ;  /* 0x0000000000077919 */ /* 0x000e2e0000002100 */
[----:B------:R-:W1:Y:S01]  /*0020*/  S2UR UR4, SR_CTAID.X ;  /* 0x00000000000479c3 */ /* 0x000e620000002500 */
[----:B------:R-:W2:Y:S01]  /*0030*/  LDCU UR7, c[0x0][0x398] ;  /* 0x00007300ff0777ac */ /* 0x000ea20008000800 */
[----:B------:R-:W3:Y:S06]  /*0040*/  S2R R2, SR_TID.Y ;  /* 0x0000000000027919 */ /* 0x000eec0000002200 */
[----:B------:R-:W3:Y:S01]  /*0050*/  LDC R5, c[0x0][0x364] ;  /* 0x0000d900ff057b82 */ /* 0x000ee20000000800 */
[----:B------:R-:W1:Y:S07]  /*0060*/  LDCU UR5, c[0x0][0x360] ;  /* 0x00006c00ff0577ac */ /* 0x000e6e0008000800 */
[----:B------:R-:W3:Y:S08]  /*0070*/  S2UR UR6, SR_CTAID.Y ;  /* 0x00000000000679c3 */ /* 0x000ef00000002600 */
[----:B------:R-:W4:Y:S01]  /*0080*/  LDC R0, c[0x0][0x3a0] ;  /* 0x0000e800ff007b82 */ /* 0x000f220000000800 */
[----:B-1----:R-:W-:-:S06]  /*0090*/  UIMAD UR4, UR4, UR5, URZ ;  /* 0x00000005040472a4 */ /* 0x002fcc000f8e02ff */
[----:B0-----:R-:W-:Y:S01]  /*00a0*/  IADD3 R3, PT, PT, R7, UR4, RZ ;  /* 0x0000000407037c10 */ /* 0x001fe2000fffe0ff */
[----:B---3--:R-:W-:-:S03]  /*00b0*/  IMAD R5, R5, UR6, R2 ;  /* 0x0000000605057c24 */ /* 0x008fc6000f8e0202 */
[----:B----4-:R-:W-:-:S04]  /*00c0*/  ISETP.GE.U32.AND P0, PT, R3, R0, PT ;  /* 0x000000000300720c */ /* 0x010fc80003f06070 */
[----:B--2---:R-:W-:-:S13]  /*00d0*/  ISETP.GE.U32.OR P0, PT, R5, UR7, P0 ;  /* 0x0000000705007c0c */ /* 0x004fda0008706470 */
[----:B------:R-:W-:Y:S05]  /*00e0*/  @P0 EXIT ;  /* 0x000000000000094d */ /* 0x000fea0003800000 */
[----:B------:R-:W0:Y:S01]  /*00f0*/  LDC R2, c[0x0][0x39c] ;  /* 0x0000e700ff027b82 */ /* 0x000e220000000800 */
[----:B------:R-:W1:Y:S01]  /*0100*/  LDCU.64 UR6, c[0x0][0x358] ;  /* 0x00006b00ff0677ac */ /* 0x000e620008000a00 */
[----:B------:R-:W-:Y:S01]  /*0110*/  HFMA2 R12, -RZ, RZ, 0, 0 ;  /* 0x00000000ff0c7431 */ /* 0x000fe200000001ff */
[----:B0-----:R-:W-:-:S13]  /*0120*/  ISETP.GE.AND P0, PT, R2, 0x1, PT ;  /* 0x000000010200780c */ /* 0x001fda0003f06270 */
[----:B-1----:R-:W-:Y:S05]  /*0130*/  @!P0 BRA `(.L_x_0) ;  /* 0x0000000800448947 */ /* 0x002fea0003800000 */
[C---:B------:R-:W-:Y:S02]  /*0140*/  ISETP.GE.U32.AND P1, PT, R2.reuse, 0x8, PT ;  /* 0x000000080200780c */ /* 0x040fe40003f26070 */
[----:B------:R-:W-:Y:S02]  /*0150*/  LOP3.LUT R4, R2, 0x7, RZ, 0xc0, !PT ;  /* 0x0000000702047812 */ /* 0x000fe400078ec0ff */
[----:B------:R-:W-:Y:S02]  /*0160*/  MOV R12, RZ ;  /* 0x000000ff000c7202 */ /* 0x000fe40000000f00 */
[----:B------:R-:W-:Y:S02]  /*0170*/  ISETP.NE.AND P0, PT, R4, RZ, PT ;  /* 0x000000ff0400720c */ /* 0x000fe40003f05270 */
[----:B------:R-:W-:-:S05]  /*0180*/  MOV R6, RZ ;  /* 0x000000ff00067202 */ /* 0x000fca0000000f00 */
[----:B------:R-:W-:Y:S06]  /*0190*/  @!P1 BRA `(.L_x_1) ;  /* 0x0000000400249947 */ /* 0x000fec0003800000 */
[----:B------:R-:W-:Y:S01]  /*01a0*/  LOP3.LUT R6, R2, 0x7ffffff8, RZ, 0xc0, !PT ;  /* 0x7ffffff802067812 */ /* 0x000fe200078ec0ff */
[C---:B------:R-:W-:Y:S01]  /*01b0*/  IMAD R11, R0.reuse, 0x3, R3 ;  /* 0x00000003000b7824 */ /* 0x040fe200078e0203 */
[C---:B------:R-:W-:Y:S01]  /*01c0*/  IADD3 R7, PT, PT, R0.reuse, UR4, R7 ;  /* 0x0000000400077c10 */ /* 0x040fe2000fffe007 */
[C-C-:B------:R-:W-:Y:S01]  /*01d0*/  IMAD R15, R0.reuse, 0x5, R3.reuse ;  /* 0x00000005000f7824 */ /* 0x140fe200078e0203 */
[CC--:B------:R-:W-:Y:S01]  /*01e0*/  LEA R9, R0.reuse, R3.reuse, 0x1 ;  /* 0x0000000300097211 */ /* 0x0c0fe200078e08ff */
[C-C-:B------:R-:W-:Y:S01]  /*01f0*/  IMAD R25, R0.reuse, 0x6, R3.reuse ;  /* 0x0000000600197824 */ /* 0x140fe200078e0203 */
[CC--:B------:R-:W-:Y:S01]  /*0200*/  LEA R13, R0.reuse, R3.reuse, 0x2 ;  /* 0x00000003000d7211 */ /* 0x0c0fe200078e10ff */
[----:B------:R-:W-:Y:S01]  /*0210*/  IMAD R27, R0, 0x7, R3 ;  /* 0x00000007001b7824 */ /* 0x000fe200078e0203 */
[----:B------:R-:W-:Y:S01]  /*0220*/  MOV R12, RZ ;  /* 0x000000ff000c7202 */ /* 0x000fe20000000f00 */
[----:B------:R-:W-:Y:S01]  /*0230*/  IMAD R8, R5, R0, 0x3 ;  /* 0x0000000305087424 */ /* 0x000fe200078e0200 */
[----:B------:R-:W-:-:S02]  /*0240*/  MOV R29, R3 ;  /* 0x00000003001d7202 */ /* 0x000fc40000000f00 */
[----:B------:R-:W-:-:S07]  /*0250*/  IADD3 R10, PT, PT, -R6, RZ, RZ ;  /* 0x000000ff060a7210 */ /* 0x000fce0007ffe1ff */
.L_x_2:
[----:B------:R-:W0:Y:S01]  /*0260*/  LDC.64 R20, c[0x0][0x380] ;  /* 0x0000e000ff147b82 */ /* 0x000e220000000a00 */
[----:B------:R-:W-:-:S07]  /*0270*/  IADD3 R23, PT, PT, R8, -0x3, RZ ;  /* 0xfffffffd08177810 */ /* 0x000fce0007ffe0ff */
[----:B------:R-:W1:Y:S01]  /*0280*/  LDC.64 R16, c[0x0][0x388] ;  /* 0x0000e200ff107b82 */ /* 0x000e620000000a00 */
[----:B0-----:R-:W-:-:S06]  /*0290*/  IMAD.WIDE.U32 R22, R23, 0x4, R20 ;  /* 0x0000000417167825 */ /* 0x001fcc00078e0014 */
[----:B------:R-:W2:Y:S01]  /*02a0*/  LDG.E R23, desc[UR6][R22.64] ;  /* 0x0000000616177981 */ /* 0x000ea2000c1e1900 */
[----:B-1----:R-:W-:-:S06]  /*02b0*/  IMAD.WIDE.U32 R18, R29, 0x4, R16 ;  /* 0x000000041d127825 */ /* 0x002fcc00078e0010 */
[----:B------:R-:W2:Y:S01]  /*02c0*/  LDG.E R18, desc[UR6][R18.64] ;  /* 0x0000000612127981 */ /* 0x000ea2000c1e1900 */
[C---:B------:R-:W-:Y:S02]  /*02d0*/  IADD3 R14, PT, PT, R8.reuse, -0x2, RZ ;  /* 0xfffffffe080e7810 */ /* 0x040fe40007ffe0ff */
[----:B------:R-:W-:Y:S01]  /*02e0*/  IADD3 R24, PT, PT, R8, -0x1, RZ ;  /* 0xffffffff08187810 */ /* 0x000fe20007ffe0ff */
[----:B--2---:R-:W-:Y:S02]  /*02f0*/  FFMA R12, R23, R18, R12 ;  /* 0x00000012170c7223 */ /* 0x004fe4000000000c */
[----:B------:R-:W-:-:S04]  /*0300*/  IMAD.WIDE.U32 R18, R14, 0x4, R20 ;  /* 0x000000040e127825 */ /* 0x000fc800078e0014 */
[----:B------:R-:W-:Y:S01]  /*0310*/  IMAD.WIDE.U32 R22, R7, 0x4, R16 ;  /* 0x0000000407167825 */ /* 0x000fe200078e0010 */
[----:B------:R0:W2:Y:S04]  /*0320*/  LDG.E R14, desc[UR6][R18.64] ;  /* 0x00000006120e7981 */ /* 0x0000a8000c1e1900 */
[----:B------:R1:W2:Y:S01]  /*0330*/  LDG.E R26, desc[UR6][R22.64] ;  /* 0x00000006161a7981 */ /* 0x0002a2000c1e1900 */
[----:B0-----:R-:W-:-:S04]  /*0340*/  IMAD.WIDE.U32 R18, R24, 0x4, R20 ;  /* 0x0000000418127825 */ /* 0x001fc800078e0014 */
[----:B-1----:R-:W-:Y:S01]  /*0350*/  IMAD.WIDE.U32 R22, R9, 0x4, R16 ;  /* 0x0000000409167825 */ /* 0x002fe200078e0010 */
[----:B------:R0:W3:Y:S04]  /*0360*/  LDG.E R24, desc[UR6][R18.64] ;  /* 0x0000000612187981 */ /* 0x0000e8000c1e1900 */
[----:B------:R1:W3:Y:S01]  /*0370*/  LDG.E R28, desc[UR6][R22.64] ;  /* 0x00000006161c7981 */ /* 0x0002e2000c1e1900 */
[----:B0-----:R-:W-:-:S04]  /*0380*/  IMAD.WIDE.U32 R18, R8, 0x4, R20 ;  /* 0x0000000408127825 */ /* 0x001fc800078e0014 */
[----:B-1----:R-:W-:-:S04]  /*0390*/  IMAD.WIDE.U32 R22, R11, 0x4, R16 ;  /* 0x000000040b167825 */ /* 0x002fc800078e0010 */
[----:B--2---:R-:W-:Y:S02]  /*03a0*/  FFMA R12, R14, R26, R12 ;  /* 0x0000001a0e0c7223 */ /* 0x004fe4000000000c */
[----:B------:R-:W2:Y:S04]  /*03b0*/  LDG.E R14, desc[UR6][R18.64] ;  /* 0x00000006120e7981 */ /* 0x000ea8000c1e1900 */
[----:B------:R0:W2:Y:S01]  /*03c0*/  LDG.E R26, desc[UR6][R22.64] ;  /* 0x00000006161a7981 */ /* 0x0000a2000c1e1900 */
[----:B---3--:R-:W-:Y:S01]  /*03d0*/  FFMA R12, R24, R28, R12 ;  /* 0x0000001c180c7223 */ /* 0x008fe2000000000c */
[----:B------:R-:W-:Y:S01]  /*03e0*/  IADD3 R24, PT, PT, R8, 0x1, RZ ;  /* 0x0000000108187810 */ /* 0x000fe20007ffe0ff */
[----:B0-----:R-:W-:-:S04]  /*03f0*/  IMAD.WIDE.U32 R22, R13, 0x4, R16 ;  /* 0x000000040d167825 */ /* 0x001fc800078e0010 */
[----:B------:R-:W-:Y:S01]  /*0400*/  IMAD.WIDE.U32 R18, R24, 0x4, R20 ;  /* 0x0000000418127825 */ /* 0x000fe200078e0014 */
[----:B------:R-:W3:Y:S04]  /*0410*/  LDG.E R28, desc[UR6][R22.64] ;  /* 0x00000006161c7981 */ /* 0x000ee8000c1e1900 */
[----:B------:R0:W3:Y:S01]  /*0420*/  LDG.E R24, desc[UR6][R18.64] ;  /* 0x0000000612187981 */ /* 0x0000e2000c1e1900 */
[----:B--2---:R-:W-:Y:S01]  /*0430*/  FFMA R12, R14, R26, R12 ;  /* 0x0000001a0e0c7223 */ /* 0x004fe2000000000c */
[C---:B------:R-:W-:Y:S02]  /*0440*/  IADD3 R26, PT, PT, R8.reuse, 0x3, RZ ;  /* 0x00000003081a7810 */ /* 0x040fe40007ffe0ff */
[----:B------:R-:W-:-:S03]  /*0450*/  IADD3 R14, PT, PT, R8, 0x2, RZ ;  /* 0x00000002080e7810 */ /* 0x000fc60007ffe0ff */
[----:B0-----:R-:W-:Y:S01]  /*0460*/  IMAD.WIDE.U32 R18, R26, 0x4, R20 ;  /* 0x000000041a127825 */ /* 0x001fe200078e0014 */
[----:B------:R-:W-:-:S03]  /*0470*/  IADD3 R26, PT, PT, R8, 0x4, RZ ;  /* 0x00000004081a7810 */ /* 0x000fc60007ffe0ff */
[--C-:B------:R-:W-:Y:S02]  /*0480*/  IMAD.WIDE.U32 R22, R14, 0x4, R20.reuse ;  /* 0x000000040e167825 */ /* 0x100fe400078e0014 */
[----:B------:R0:W2:Y:S02]  /*0490*/  LDG.E R14, desc[UR6][R18.64] ;  /* 0x00000006120e7981 */ /* 0x0000a4000c1e1900 */
[----:B------:R-:W-:-:S04]  /*04a0*/  IMAD.WIDE.U32 R20, R26, 0x4, R20 ;  /* 0x000000041a147825 */ /* 0x000fc800078e0014 */
[----:B---3--:R-:W-:Y:S02]  /*04b0*/  FFMA R12, R24, R28, R12 ;  /* 0x0000001c180c7223 */ /* 0x008fe4000000000c */
[----:B------:R-:W3:Y:S01]  /*04c0*/  LDG.E R21, desc[UR6][R20.64] ;  /* 0x0000000614157981 */ /* 0x000ee2000c1e1900 */
[----:B0-----:R-:W-:-:S03]  /*04d0*/  IMAD.WIDE.U32 R18, R15, 0x4, R16 ;  /* 0x000000040f127825 */ /* 0x001fc600078e0010 */
[----:B------:R0:W4:Y:S04]  /*04e0*/  LDG.E R24, desc[UR6][R22.64] ;  /* 0x0000000616187981 */ /* 0x000128000c1e1900 */
[----:B------:R-:W4:Y:S01]  /*04f0*/  LDG.E R26, desc[UR6][R18.64] ;  /* 0x00000006121a7981 */ /* 0x000f22000c1e1900 */
[----:B0-----:R-:W-:-:S04]  /*0500*/  IMAD.WIDE.U32 R22, R25, 0x4, R16 ;  /* 0x0000000419167825 */ /* 0x001fc800078e0010 */
[----:B------:R-:W-:Y:S01]  /*0510*/  IMAD.WIDE.U32 R16, R27, 0x4, R16 ;  /* 0x000000041b107825 */ /* 0x000fe200078e0010 */
[----:B------:R-:W2:Y:S05]  /*0520*/  LDG.E R28, desc[UR6][R22.64] ;  /* 0x00000006161c7981 */ /* 0x000eaa000c1e1900 */
[----:B------:R-:W3:Y:S01]  /*0530*/  LDG.E R16, desc[UR6][R16.64] ;  /* 0x0000000610107981 */ /* 0x000ee2000c1e1900 */
[----:B------:R-:W-:-:S04]  /*0540*/  IADD3 R10, PT, PT, R10, 0x8, RZ ;  /* 0x000000080a0a7810 */ /* 0x000fc80007ffe0ff */
[----:B------:R-:W-:Y:S02]  /*0550*/  ISETP.NE.AND P1, PT, R10, RZ, PT ;  /* 0x000000ff0a00720c */ /* 0x000fe40003f25270 */
[----:B------:R-:W-:Y:S02]  /*0560*/  IADD3 R8, PT, PT, R8, 0x8, RZ ;  /* 0x0000000808087810 */ /* 0x000fe40007ffe0ff */
[C---:B------:R-:W-:Y:S02]  /*0570*/  LEA R7, R0.reuse, R7, 0x3 ;  /* 0x0000000700077211 */ /* 0x040fe400078e18ff */
[C---:B------:R-:W-:Y:S02]  /*0580*/  LEA R9, R0.reuse, R9, 0x3 ;  /* 0x0000000900097211 */ /* 0x040fe400078e18ff */
[C---:B------:R-:W-:Y:S02]  /*0590*/  LEA R11, R0.reuse, R11, 0x3 ;  /* 0x0000000b000b7211 */ /* 0x040fe400078e18ff */
[----:B------:R-:W-:-:S02]  /*05a0*/  LEA R13, R0, R13, 0x3 ;  /* 0x0000000d000d7211 */ /* 0x000fc400078e18ff */
[C---:B------:R-:W-:Y:S02]  /*05b0*/  LEA R15, R0.reuse, R15, 0x3 ;  /* 0x0000000f000f7211 */ /* 0x040fe400078e18ff */
[C---:B------:R-:W-:Y:S02]  /*05c0*/  LEA R25, R0.reuse, R25, 0x3 ;  /* 0x0000001900197211 */ /* 0x040fe400078e18ff */
[C---:B------:R-:W-:Y:S02]  /*05d0*/  LEA R27, R0.reuse, R27, 0x3 ;  /* 0x0000001b001b7211 */ /* 0x040fe400078e18ff */
[----:B------:R-:W-:Y:S01]  /*05e0*/  LEA R29, R0, R29, 0x3 ;  /* 0x0000001d001d7211 */ /* 0x000fe200078e18ff */
[----:B----4-:R-:W-:-:S04]  /*05f0*/  FFMA R12, R24, R26, R12 ;  /* 0x0000001a180c7223 */ /* 0x010fc8000000000c */
[----:B--2---:R-:W-:-:S04]  /*0600*/  FFMA R12, R14, R28, R12 ;  /* 0x0000001c0e0c7223 */ /* 0x004fc8000000000c */
[----:B---3--:R-:W-:Y:S01]  /*0610*/  FFMA R12, R21, R16, R12 ;  /* 0x00000010150c7223 */ /* 0x008fe2000000000c */
[----:B------:R-:W-:Y:S06]  /*0620*/  @P1 BRA `(.L_x_2) ;  /* 0xfffffffc000c1947 */ /* 0x000fec000383ffff */
.L_x_1:
[----:B------:R-:W-:Y:S05]  /*0630*/  @!P0 BRA `(.L_x_0) ;  /* 0x0000000400048947 */ /* 0x000fea0003800000 */
[----:B------:R-:W-:Y:S02]  /*0640*/  ISETP.GE.U32.AND P0, PT, R4, 0x4, PT ;  /* 0x000000040400780c */ /* 0x000fe40003f06070 */
[----:B------:R-:W-:-:S04]  /*0650*/  LOP3.LUT R13, R2, 0x3, RZ, 0xc0, !PT ;  /* 0x00000003020d7812 */ /* 0x000fc800078ec0ff */
[----:B------:R-:W-:-:S07]  /*0660*/  ISETP.NE.AND P1, PT, R13, RZ, PT ;  /* 0x000000ff0d00720c */ /* 0x000fce0003f25270 */
[----:B------:R-:W-:Y:S06]  /*0670*/  @!P0 BRA `(.L_x_3) ;  /* 0x00000000007c8947 */ /* 0x000fec0003800000 */
[----:B------:R-:W0:Y:S01]  /*0680*/  LDC.64 R8, c[0x0][0x388] ;  /* 0x0000e200ff087b82 */ /* 0x000e220000000a00 */
[-C--:B------:R-:W-:Y:S02]  /*0690*/  IMAD R15, R5, R0.reuse, R6 ;  /* 0x00000000050f7224 */ /* 0x080fe400078e0206 */
[----:B------:R-:W-:-:S03]  /*06a0*/  IMAD R17, R6, R0, R3 ;  /* 0x0000000006117224 */ /* 0x000fc600078e0203 */
[C---:B------:R-:W-:Y:S02]  /*06b0*/  IADD3 R23, PT, PT, R15.reuse, 0x1, RZ ;  /* 0x000000010f177810 */ /* 0x040fe40007ffe0ff */
[----:B------:R-:W1:Y:S01]  /*06c0*/  LDC.64 R10, c[0x0][0x380] ;  /* 0x0000e000ff0a7b82 */ /* 0x000e620000000a00 */
[C---:B------:R-:W-:Y:S02]  /*06d0*/  IADD3 R27, PT, PT, R15.reuse, 0x2, RZ ;  /* 0x000000020f1b7810 */ /* 0x040fe40007ffe0ff */
[----:B------:R-:W-:Y:S01]  /*06e0*/  IADD3 R4, PT, PT, R15, 0x3, RZ ;  /* 0x000000030f047810 */ /* 0x000fe20007ffe0ff */
[C---:B0-----:R-:W-:Y:S01]  /*06f0*/  IMAD.WIDE.U32 R20, R17.reuse, 0x4, R8 ;  /* 0x0000000411147825 */ /* 0x041fe200078e0008 */
[----:B------:R-:W-:-:S04]  /*0700*/  IADD3 R17, PT, PT, R17, R0, RZ ;  /* 0x0000000011117210 */ /* 0x000fc80007ffe0ff */
[-C--:B------:R-:W-:Y:S01]  /*0710*/  IADD3 R29, PT, PT, R17, R0.reuse, RZ ;  /* 0x00000000111d7210 */ /* 0x080fe20007ffe0ff */
[--C-:B-1----:R-:W-:Y:S01]  /*0720*/  IMAD.WIDE.U32 R24, R15, 0x4, R10.reuse ;  /* 0x000000040f187825 */ /* 0x102fe200078e000a */
[----:B------:R-:W2:Y:S03]  /*0730*/  LDG.E R20, desc[UR6][R20.64] ;  /* 0x0000000614147981 */ /* 0x000ea6000c1e1900 */
[----:B------:R-:W-:Y:S01]  /*0740*/  IMAD.WIDE.U32 R22, R23, 0x4, R10 ;  /* 0x0000000417167825 */ /* 0x000fe200078e000a */
[----:B------:R-:W2:Y:S03]  /*0750*/  LDG.E R7, desc[UR6][R24.64] ;  /* 0x0000000618077981 */ /* 0x000ea6000c1e1900 */
[----:B------:R-:W-:Y:S02]  /*0760*/  IMAD.WIDE.U32 R18, R17, 0x4, R8 ;  /* 0x0000000411127825 */ /* 0x000fe400078e0008 */
[----:B------:R-:W3:Y:S02]  /*0770*/  LDG.E R22, desc[UR6][R22.64] ;  /* 0x0000000616167981 */ /* 0x000ee4000c1e1900 */
[----:B------:R-:W-:Y:S01]  /*0780*/  IMAD.WIDE.U32 R14, R27, 0x4, R10 ;  /* 0x000000041b0e7825 */ /* 0x000fe200078e000a */
[C---:B------:R-:W-:Y:S01]  /*0790*/  IADD3 R27, PT, PT, R29.reuse, R0, RZ ;  /* 0x000000001d1b7210 */ /* 0x040fe20007ffe0ff */
[----:B------:R-:W3:Y:S02]  /*07a0*/  LDG.E R19, desc[UR6][R18.64] ;  /* 0x0000000612137981 */ /* 0x000ee4000c1e1900 */
[----:B------:R-:W-:-:S02]  /*07b0*/  IMAD.WIDE.U32 R16, R29, 0x4, R8 ;  /* 0x000000041d107825 */ /* 0x000fc400078e0008 */
[----:B------:R-:W4:Y:S02]  /*07c0*/  LDG.E R14, desc[UR6][R14.64] ;  /* 0x000000060e0e7981 */ /* 0x000f24000c1e1900 */
[----:B------:R-:W-:Y:S02]  /*07d0*/  IMAD.WIDE.U32 R10, R4, 0x4, R10 ;  /* 0x00000004040a7825 */ /* 0x000fe400078e000a */
[----:B------:R-:W4:Y:S02]  /*07e0*/  LDG.E R16, desc[UR6][R16.64] ;  /* 0x0000000610107981 */ /* 0x000f24000c1e1900 */
[----:B------:R-:W-:Y:S02]  /*07f0*/  IMAD.WIDE.U32 R8, R27, 0x4, R8 ;  /* 0x000000041b087825 */ /* 0x000fe400078e0008 */
[----:B------:R-:W5:Y:S04]  /*0800*/  LDG.E R10, desc[UR6][R10.64] ;  /* 0x000000060a0a7981 */ /* 0x000f68000c1e1900 */
[----:B------:R-:W5:Y:S01]  /*0810*/  LDG.E R8, desc[UR6][R8.64] ;  /* 0x0000000608087981 */ /* 0x000f62000c1e1900 */
[----:B------:R-:W-:Y:S01]  /*0820*/  IADD3 R6, PT, PT, R6, 0x4, RZ ;  /* 0x0000000406067810 */ /* 0x000fe20007ffe0ff */
[----:B--2---:R-:W-:-:S04]  /*0830*/  FFMA R7, R7, R20, R12 ;  /* 0x0000001407077223 */ /* 0x004fc8000000000c */
[----:B---3--:R-:W-:-:S04]  /*0840*/  FFMA R7, R22, R19, R7 ;  /* 0x0000001316077223 */ /* 0x008fc80000000007 */
[----:B----4-:R-:W-:-:S04]  /*0850*/  FFMA R7, R14, R16, R7 ;  /* 0x000000100e077223 */ /* 0x010fc80000000007 */
[----:B-----5:R-:W-:-:S07]  /*0860*/  FFMA R12, R10, R8, R7 ;  /* 0x000000080a0c7223 */ /* 0x020fce0000000007 */
.L_x_3:
[----:B------:R-:W-:Y:S05]  /*0870*/  @!P1 BRA `(.L_x_0) ;  /* 0x0000000000749947 */ /* 0x000fea0003800000 */
[----:B------:R-:W0:Y:S01]  /*0880*/  LDC.64 R16, c[0x0][0x380] ;  /* 0x0000e000ff107b82 */ /* 0x000e220000000a00 */
[----:B------:R-:W-:Y:S02]  /*0890*/  ISETP.NE.AND P0, PT, R13, 0x1, PT ;  /* 0x000000010d00780c */ /* 0x000fe40003f05270 */
[----:B------:R-:W-:-:S04]  /*08a0*/  LOP3.LUT R4, R2, 0x1, RZ, 0xc0, !PT ;  /* 0x0000000102047812 */ /* 0x000fc800078ec0ff */
[----:B------:R-:W-:Y:S01]  /*08b0*/  ISETP.NE.U32.AND P1, PT, R4, 0x1, PT ;  /* 0x000000010400780c */ /* 0x000fe20003f25070 */
[----:B------:R-:W1:Y:S06]  /*08c0*/  LDC.64 R18, c[0x0][0x388] ;  /* 0x0000e200ff127b82 */ /* 0x000e6c0000000a00 */
[-C--:B------:R-:W-:Y:S02]  /*08d0*/  @P0 IMAD R21, R5, R0.reuse, R6 ;  /* 0x0000000005150224 */ /* 0x080fe400078e0206 */
[----:B------:R-:W2:Y:S01]  /*08e0*/  LDC.64 R10, c[0x0][0x380] ;  /* 0x0000e000ff0a7b82 */ /* 0x000ea20000000a00 */
[C---:B------:R-:W-:Y:S01]  /*08f0*/  @P0 IMAD R15, R6.reuse, R0, R3 ;  /* 0x00000000060f0224 */ /* 0x040fe200078e0203 */
[----:B------:R-:W-:-:S02]  /*0900*/  @P0 IADD3 R6, PT, PT, R6, 0x2, RZ ;  /* 0x0000000206060810 */ /* 0x000fc40007ffe0ff */
[----:B------:R-:W-:Y:S02]  /*0910*/  @P0 IADD3 R7, PT, PT, R21, 0x1, RZ ;  /* 0x0000000115070810 */ /* 0x000fe40007ffe0ff */
[-C--:B------:R-:W-:Y:S01]  /*0920*/  @P0 IADD3 R23, PT, PT, R15, R0.reuse, RZ ;  /* 0x000000000f170210 */ /* 0x080fe20007ffe0ff */
[----:B------:R-:W-:Y:S01]  /*0930*/  @!P1 IMAD R13, R6, R0, R3 ;  /* 0x00000000060d9224 */ /* 0x000fe200078e0203 */
[----:B------:R-:W3:Y:S01]  /*0940*/  LDC.64 R8, c[0x0][0x388] ;  /* 0x0000e200ff087b82 */ /* 0x000ee20000000a00 */
[----:B0-----:R-:W-:-:S04]  /*0950*/  @P0 IMAD.WIDE.U32 R20, R21, 0x4, R16 ;  /* 0x0000000415140825 */ /* 0x001fc800078e0010 */
[----:B------:R-:W-:Y:S02]  /*0960*/  @P0 IMAD.WIDE.U32 R16, R7, 0x4, R16 ;  /* 0x0000000407100825 */ /* 0x000fe400078e0010 */
[----:B------:R-:W4:Y:S02]  /*0970*/  @P0 LDG.E R21, desc[UR6][R20.64] ;  /* 0x0000000614150981 */ /* 0x000f24000c1e1900 */
[----:B-1----:R-:W-:Y:S02]  /*0980*/  @P0 IMAD.WIDE.U32 R14, R15, 0x4, R18 ;  /* 0x000000040f0e0825 */ /* 0x002fe400078e0012 */
[----:B------:R-:W5:Y:S02]  /*0990*/  @P0 LDG.E R17, desc[UR6][R16.64] ;  /* 0x0000000610110981 */ /* 0x000f64000c1e1900 */
[----:B------:R-:W-:Y:S02]  /*09a0*/  @!P1 IMAD R7, R5, R0, R6 ;  /* 0x0000000005079224 */ /* 0x000fe400078e0206 */
[----:B------:R-:W-:Y:S01]  /*09b0*/  @P0 IMAD.WIDE.U32 R18, R23, 0x4, R18 ;  /* 0x0000000417120825 */ /* 0x000fe200078e0012 */
[----:B------:R-:W4:Y:S03]  /*09c0*/  @P0 LDG.E R14, desc[UR6][R14.64] ;  /* 0x000000060e0e0981 */ /* 0x000f26000c1e1900 */
[----:B--2---:R-:W-:-:S02]  /*09d0*/  @!P1 IMAD.WIDE.U32 R10, R7, 0x4, R10 ;  /* 0x00000004070a9825 */ /* 0x004fc400078e000a */
[----:B------:R-:W5:Y:S02]  /*09e0*/  @P0 LDG.E R18, desc[UR6][R18.64] ;  /* 0x0000000612120981 */ /* 0x000f64000c1e1900 */
[----:B---3--:R-:W-:Y:S02]  /*09f0*/  @!P1 IMAD.WIDE.U32 R8, R13, 0x4, R8 ;  /* 0x000000040d089825 */ /* 0x008fe400078e0008 */
[----:B------:R-:W2:Y:S04]  /*0a00*/  @!P1 LDG.E R11, desc[UR6][R10.64] ;  /* 0x000000060a0b9981 */ /* 0x000ea8000c1e1900 */
[----:B------:R-:W2:Y:S01]  /*0a10*/  @!P1 LDG.E R8, desc[UR6][R8.64] ;  /* 0x0000000608089981 */ /* 0x000ea2000c1e1900 */
[----:B----4-:R-:W-:-:S04]  /*0a20*/  @P0 FFMA R0, R21, R14, R12 ;  /* 0x0000000e15000223 */ /* 0x010fc8000000000c */
[----:B-----5:R-:W-:-:S04]  /*0a30*/  @P0 FFMA R12, R17, R18, R0 ;  /* 0x00000012110c0223 */ /* 0x020fc80000000000 */
[----:B--2---:R-:W-:-:S07]  /*0a40*/  @!P1 FFMA R12, R11, R8, R12 ;  /* 0x000000080b0c9223 */ /* 0x004fce000000000c */
.L_x_0:
[----:B------:R-:W0:Y:S01]  /*0a50*/  LDC.64 R6, c[0x0][0x390] ;  /* 0x0000e400ff067b82 */ /* 0x000e220000000a00 */
[----:B------:R-:W-:-:S04]  /*0a60*/  IMAD R3, R5, R2, R3 ;  /* 0x0000000205037224 */ /* 0x000fc800078e0203 */
[----:B0-----:R-:W-:-:S05]  /*0a70*/  IMAD.WIDE.U32 R2, R3, 0x4, R6 ;  /* 0x0000000403027825 */ /* 0x001fca00078e0006 */
[----:B------:R-:W-:Y:S01]  /*0a80*/  STG.E desc[UR6][R2.64], R12 ;  /* 0x0000000c02007986 */ /* 0x000fe2000c101906 */
[----:B------:R-:W-:Y:S05]  /*0a90*/  EXIT ;  /* 0x000000000000794d */ /* 0x000fea0003800000 */
.L_x_4:
[----:B------:R-:W-:-:S00]  /*0aa0*/  BRA `(.L_x_4) ;  /* 0xfffffffc00fc7947 */ /* 0x000fc0000383ffff */
[----:B------:R-:W-:-:S00]  /*0ab0*/  NOP ;  /* 0x0000000000007918 */ /* 0x000fc00000000000 */
        /* <DEDUP_REMOVED lines=12> */
.L_x_5:


//--------------------- .nv.shared.reserved.0     --------------------------
	.section	.nv.shared.reserved.0,"aw",@nobits
	.weak		__nv_reservedSMEM_offset_0_alias
	.size		__nv_reservedSMEM_offset_0_alias, 0, 64
	.other		__nv_reservedSMEM_offset_0_alias,@"STO_CUDA_RESERVED_SHARED STV_DEFAULT"
__nv_reservedSMEM_offset_0_alias:
	.zero		0
	.zero		64


//--------------------- .nv.constant0._Z10matmul_gpuPfS_S_iii --------------------------
	.section	.nv.constant0._Z10matmul_gpuPfS_S_iii,"a",@progbits
	.sectionflags	@""
	.align	4
.nv.constant0._Z10matmul_gpuPfS_S_iii:
	.zero		932


//--------------------- SYMBOLS --------------------------

	.type		.nv.reservedSmem.offset0,@object
	.size		.nv.reservedSmem.offset0,0x4
